	.headerflags	@"EF_CUDA_TEXMODE_UNIFIED EF_CUDA_64BIT_ADDRESS EF_CUDA_ACCELERATORS EF_CUDA_SM90 EF_CUDA_VIRTUAL_SM(EF_CUDA_SM90)"
	.elftype	@"ET_EXEC"


//--------------------- .nv.info                  --------------------------
	.section	.nv.info,"",@"SHT_CUDA_INFO"
	.align	4


	//----- nvinfo : EIATTR_REGCOUNT
	.align		4
        /*0000*/ 	.byte	0x04, 0x2f
        /*0002*/ 	.short	(.L_1 - .L_0)
	.align		4
.L_0:
        /*0004*/ 	.word	index@(triton_poi_fused_add_convolution_7)
        /*0008*/ 	.word	0x00000021


	//----- nvinfo : EIATTR_MIN_STACK_SIZE
	.align		4
.L_1:
        /*000c*/ 	.byte	0x04, 0x12
        /*000e*/ 	.short	(.L_3 - .L_2)
	.align		4
.L_2:
        /*0010*/ 	.word	index@(triton_poi_fused_add_convolution_7)
        /*0014*/ 	.word	0x00000000


	//----- nvinfo : EIATTR_FRAME_SIZE
	.align		4
.L_3:
        /*0018*/ 	.byte	0x04, 0x11
        /*001a*/ 	.short	(.L_5 - .L_4)
	.align		4
.L_4:
        /*001c*/ 	.word	index@(triton_poi_fused_add_convolution_7)
        /*0020*/ 	.word	0x00000000


	//----- nvinfo : EIATTR_MIN_STACK_SIZE
	.align		4
.L_5:
        /*0024*/ 	.byte	0x04, 0x12
        /*0026*/ 	.short	(.L_7 - .L_6)
	.align		4
.L_6:
        /*0028*/ 	.word	index@(triton_poi_fused_add_convolution_7)
        /*002c*/ 	.word	0x00000000
.L_7:


//--------------------- .nv.info.triton_poi_fused_add_convolution_7 --------------------------
	.section	.nv.info.triton_poi_fused_add_convolution_7,"",@"SHT_CUDA_INFO"
	.sectionflags	@""
	.align	4


	//----- nvinfo : EIATTR_CUDA_API_VERSION
	.align		4
        /*0000*/ 	.byte	0x04, 0x37
        /*0002*/ 	.short	(.L_9 - .L_8)
.L_8:
        /*0004*/ 	.word	0x0000007c


	//----- nvinfo : EIATTR_KPARAM_INFO
	.align		4
.L_9:
        /*0008*/ 	.byte	0x04, 0x17
        /*000a*/ 	.short	(.L_11 - .L_10)
.L_10:
        /*000c*/ 	.word	0x00000000
        /*0010*/ 	.short	0x000a
        /*0012*/ 	.short	0x004c
        /*0014*/ 	.byte	0x00, 0xf0, 0x11, 0x00


	//----- nvinfo : EIATTR_KPARAM_INFO
	.align		4
.L_11:
        /*0018*/ 	.byte	0x04, 0x17
        /*001a*/ 	.short	(.L_13 - .L_12)
.L_12:
        /*001c*/ 	.word	0x00000000
        /*0020*/ 	.short	0x0009
        /*0022*/ 	.short	0x0048
        /*0024*/ 	.byte	0x00, 0xf0, 0x11, 0x00


	//----- nvinfo : EIATTR_KPARAM_INFO
	.align		4
.L_13:
        /*0028*/ 	.byte	0x04, 0x17
        /*002a*/ 	.short	(.L_15 - .L_14)
.L_14:
        /*002c*/ 	.word	0x00000000
        /*0030*/ 	.short	0x0008
        /*0032*/ 	.short	0x0040
        /*0034*/ 	.byte	0x00, 0xf4, 0x21, 0x00


	//----- nvinfo : EIATTR_KPARAM_INFO
	.align		4
.L_15:
        /*0038*/ 	.byte	0x04, 0x17
        /*003a*/ 	.short	(.L_17 - .L_16)
.L_16:
        /*003c*/ 	.word	0x00000000
        /*0040*/ 	.short	0x0007
        /*0042*/ 	.short	0x0038
        /*0044*/ 	.byte	0x00, 0xf4, 0x21, 0x00


	//----- nvinfo : EIATTR_KPARAM_INFO
	.align		4
.L_17:
        /*0048*/ 	.byte	0x04, 0x17
        /*004a*/ 	.short	(.L_19 - .L_18)
.L_18:
        /*004c*/ 	.word	0x00000000
        /*0050*/ 	.short	0x0006
        /*0052*/ 	.short	0x0030
        /*0054*/ 	.byte	0x00, 0xf4, 0x21, 0x00


	//----- nvinfo : EIATTR_KPARAM_INFO
	.align		4
.L_19:
        /*0058*/ 	.byte	0x04, 0x17
        /*005a*/ 	.short	(.L_21 - .L_20)
.L_20:
        /*005c*/ 	.word	0x00000000
        /*0060*/ 	.short	0x0005
        /*0062*/ 	.short	0x0028
        /*0064*/ 	.byte	0x00, 0xf4, 0x21, 0x00


	//----- nvinfo : EIATTR_KPARAM_INFO
	.align		4
.L_21:
        /*0068*/ 	.byte	0x04, 0x17
        /*006a*/ 	.short	(.L_23 - .L_22)
.L_22:
        /*006c*/ 	.word	0x00000000
        /*0070*/ 	.short	0x0004
        /*0072*/ 	.short	0x0020
        /*0074*/ 	.byte	0x00, 0xf4, 0x21, 0x00


	//----- nvinfo : EIATTR_KPARAM_INFO
	.align		4
.L_23:
        /*0078*/ 	.byte	0x04, 0x17
        /*007a*/ 	.short	(.L_25 - .L_24)
.L_24:
        /*007c*/ 	.word	0x00000000
        /*0080*/ 	.short	0x0003
        /*0082*/ 	.short	0x0018
        /*0084*/ 	.byte	0x00, 0xf4, 0x21, 0x00


	//----- nvinfo : EIATTR_KPARAM_INFO
	.align		4
.L_25:
        /*0088*/ 	.byte	0x04, 0x17
        /*008a*/ 	.short	(.L_27 - .L_26)
.L_26:
        /*008c*/ 	.word	0x00000000
        /*0090*/ 	.short	0x0002
        /*0092*/ 	.short	0x0010
        /*0094*/ 	.byte	0x00, 0xf4, 0x21, 0x00


	//----- nvinfo : EIATTR_KPARAM_INFO
	.align		4
.L_27:
        /*0098*/ 	.byte	0x04, 0x17
        /*009a*/ 	.short	(.L_29 - .L_28)
.L_28:
        /*009c*/ 	.word	0x00000000
        /*00a0*/ 	.short	0x0001
        /*00a2*/ 	.short	0x0008
        /*00a4*/ 	.byte	0x00, 0xf4, 0x21, 0x00


	//----- nvinfo : EIATTR_KPARAM_INFO
	.align		4
.L_29:
        /*00a8*/ 	.byte	0x04, 0x17
        /*00aa*/ 	.short	(.L_31 - .L_30)
.L_30:
        /*00ac*/ 	.word	0x00000000
        /*00b0*/ 	.short	0x0000
        /*00b2*/ 	.short	0x0000
        /*00b4*/ 	.byte	0x00, 0xf4, 0x21, 0x00


	//----- nvinfo : EIATTR_SPARSE_MMA_MASK
	.align		4
.L_31:
        /*00b8*/ 	.byte	0x03, 0x50
        /*00ba*/ 	.short	0x0000


	//----- nvinfo : EIATTR_MAXREG_COUNT
	.align		4
        /*00bc*/ 	.byte	0x03, 0x1b
        /*00be*/ 	.short	0x00ff


	//----- nvinfo : EIATTR_EXIT_INSTR_OFFSETS
	.align		4
        /*00c0*/ 	.byte	0x04, 0x1c
        /*00c2*/ 	.short	(.L_33 - .L_32)


	//   ....[0]....
.L_32:
        /*00c4*/ 	.word	0x00000680


	//   ....[1]....
        /*00c8*/ 	.word	0x000006a0


	//----- nvinfo : EIATTR_REQNTID
	.align		4
.L_33:
        /*00cc*/ 	.byte	0x04, 0x10
        /*00ce*/ 	.short	(.L_35 - .L_34)
.L_34:
        /*00d0*/ 	.word	0x00000020
        /*00d4*/ 	.word	0x00000001
        /*00d8*/ 	.word	0x00000001


	//----- nvinfo : EIATTR_CBANK_PARAM_SIZE
	.align		4
.L_35:
        /*00dc*/ 	.byte	0x03, 0x19
        /*00de*/ 	.short	0x0050


	//----- nvinfo : EIATTR_PARAM_CBANK
	.align		4
        /*00e0*/ 	.byte	0x04, 0x0a
        /*00e2*/ 	.short	(.L_37 - .L_36)
	.align		4
.L_36:
        /*00e4*/ 	.word	index@(.nv.constant0.triton_poi_fused_add_convolution_7)
        /*00e8*/ 	.short	0x0210
        /*00ea*/ 	.short	0x0050


	//----- nvinfo : EIATTR_SW_WAR
	.align		4
.L_37:
        /*00ec*/ 	.byte	0x04, 0x36
        /*00ee*/ 	.short	(.L_39 - .L_38)
.L_38:
        /*00f0*/ 	.word	0x00000008
.L_39:


//--------------------- .nv.callgraph             --------------------------
	.section	.nv.callgraph,"",@"SHT_CUDA_CALLGRAPH"
	.align	4
	.sectionentsize	8
	.align		4
        /*0000*/ 	.word	0x00000000
	.align		4
        /*0004*/ 	.word	0xffffffff
	.align		4
        /*0008*/ 	.word	0x00000000
	.align		4
        /*000c*/ 	.word	0xfffffffe
	.align		4
        /*0010*/ 	.word	0x00000000
	.align		4
        /*0014*/ 	.word	0xfffffffd
	.align		4
        /*0018*/ 	.word	0x00000000
	.align		4
        /*001c*/ 	.word	0xfffffffc


//--------------------- .text.triton_poi_fused_add_convolution_7 --------------------------
	.section	.text.triton_poi_fused_add_convolution_7,"ax",@progbits
	.sectionflags	@"SHF_BARRIERS=1"
	.align	128
        .global         triton_poi_fused_add_convolution_7
        .type           triton_poi_fused_add_convolution_7,@function
        .size           triton_poi_fused_add_convolution_7,(.L_x_1 - triton_poi_fused_add_convolution_7)
        .other          triton_poi_fused_add_convolution_7,@"STO_CUDA_ENTRY STV_DEFAULT"
triton_poi_fused_add_convolution_7:
.text.triton_poi_fused_add_convolution_7:
[----:B------:R-:W0:Y:S01]  /*0000*/  LDC R1, c[0x0][0x28] ;  /* 0x00000a00ff017b82 */ /* 0x000e220000000800 */
[----:B------:R-:W1:Y:S07]  /*0010*/  S2R R0, SR_TID.X ;  /* 0x0000000000007919 */ /* 0x000e6e0000002100 */
[----:B------:R-:W2:Y:S01]  /*0020*/  LDC.64 R14, c[0x0][0x230] ;  /* 0x00008c00ff0e7b82 */ /* 0x000ea20000000a00 */
[----:B------:R-:W-:Y:S01]  /*0030*/  ULDC.64 UR6, c[0x0][0x208] ;  /* 0x0000820000067ab9 */ /* 0x000fe20000000a00 */
[----:B------:R-:W-:Y:S01]  /*0040*/  IMAD.MOV.U32 R26, RZ, RZ, RZ ;  /* 0x000000ffff1a7224 */ /* 0x000fe200078e00ff */
[----:B------:R-:W3:Y:S01]  /*0050*/  S2R R21, SR_CTAID.Y ;  /* 0x0000000000157919 */ /* 0x000ee20000002600 */
[----:B------:R-:W4:Y:S04]  /*0060*/  S2R R23, SR_CTAID.X ;  /* 0x0000000000177919 */ /* 0x000f280000002500 */
[----:B------:R-:W5:Y:S08]  /*0070*/  LDC.64 R16, c[0x0][0x238] ;  /* 0x00008e00ff107b82 */ /* 0x000f700000000a00 */
[----:B------:R-:W2:Y:S08]  /*0080*/  LDC.64 R4, c[0x0][0x218] ;  /* 0x00008600ff047b82 */ /* 0x000eb00000000a00 */
[----:B------:R-:W5:Y:S01]  /*0090*/  LDC.64 R18, c[0x0][0x240] ;  /* 0x00009000ff127b82 */ /* 0x000f620000000a00 */
[----:B-1----:R-:W-:-:S07]  /*00a0*/  LOP3.LUT R2, R0, 0x10, RZ, 0xc0, !PT ;  /* 0x0000001000027812 */ /* 0x002fce00078ec0ff */
[----:B------:R-:W1:Y:S01]  /*00b0*/  LDC.64 R10, c[0x0][0x250] ;  /* 0x00009400ff0a7b82 */ /* 0x000e620000000a00 */
[----:B------:R-:W-:Y:S02]  /*00c0*/  SHF.R.U32.HI R6, RZ, 0x1, R0 ;  /* 0x00000001ff067819 */ /* 0x000fe40000011600 */
[----:B------:R-:W-:Y:S02]  /*00d0*/  SHF.R.U32.HI R3, RZ, 0x1, R2 ;  /* 0x00000001ff037819 */ /* 0x000fe40000011602 */
[----:B------:R-:W-:Y:S02]  /*00e0*/  SGXT.U32 R6, R6, 0x3 ;  /* 0x000000030606781a */ /* 0x000fe40000000000 */
[----:B---3--:R-:W-:Y:S01]  /*00f0*/  SHF.R.S32.HI R8, RZ, 0x1b, R21 ;  /* 0x0000001bff087819 */ /* 0x008fe20000011415 */
[----:B------:R-:W-:Y:S01]  /*0100*/  IMAD.SHL.U32 R21, R21, 0x10, RZ ;  /* 0x0000001015157824 */ /* 0x000fe200078e00ff */
[----:B------:R-:W-:Y:S01]  /*0110*/  LOP3.LUT R6, R6, R3, RZ, 0xfc, !PT ;  /* 0x0000000306067212 */ /* 0x000fe200078efcff */
[----:B----4-:R-:W-:Y:S01]  /*0120*/  IMAD.SHL.U32 R23, R23, 0x2, RZ ;  /* 0x0000000217177824 */ /* 0x010fe200078e00ff */
[----:B------:R-:W3:Y:S01]  /*0130*/  LDC.64 R2, c[0x0][0x210] ;  /* 0x00008400ff027b82 */ /* 0x000ee20000000a00 */
[----:B------:R-:W-:-:S02]  /*0140*/  SGXT R8, R8, 0x1 ;  /* 0x000000010808781a */ /* 0x000fc40000000200 */
[----:B------:R-:W-:Y:S02]  /*0150*/  LOP3.LUT R7, R6, R21, RZ, 0xfc, !PT ;  /* 0x0000001506077212 */ /* 0x000fe400078efcff */
[----:B------:R-:W-:Y:S02]  /*0160*/  LOP3.LUT R12, R23, 0x1, R0, 0xf8, !PT ;  /* 0x00000001170c7812 */ /* 0x000fe400078ef800 */
[----:B------:R-:W-:Y:S02]  /*0170*/  LEA.HI R13, R8, R7, RZ, 0x2 ;  /* 0x00000007080d7211 */ /* 0x000fe400078f10ff */
[----:B------:R-:W4:Y:S01]  /*0180*/  LDC.64 R8, c[0x0][0x220] ;  /* 0x00008800ff087b82 */ /* 0x000f220000000a00 */
[----:B------:R-:W-:Y:S01]  /*0190*/  ISETP.GE.AND P0, PT, R12, 0x4, PT ;  /* 0x000000040c00780c */ /* 0x000fe20003f06270 */
[----:B------:R-:W-:Y:S01]  /*01a0*/  IMAD R27, R7, 0x4, R12 ;  /* 0x00000004071b7824 */ /* 0x000fe200078e020c */
[----:B------:R-:W-:Y:S02]  /*01b0*/  LOP3.LUT R20, R13, 0xfffffffc, RZ, 0xc0, !PT ;  /* 0xfffffffc0d147812 */ /* 0x000fe400078ec0ff */
[----:B------:R-:W-:-:S02]  /*01c0*/  CS2R R12, SRZ ;  /* 0x00000000000c7805 */ /* 0x000fc4000001ff00 */
[----:B------:R-:W-:Y:S01]  /*01d0*/  ISETP.GE.AND P1, PT, R7, 0x10, PT ;  /* 0x000000100700780c */ /* 0x000fe20003f26270 */
[----:B0-2---:R-:W-:Y:S01]  /*01e0*/  IMAD.WIDE R4, R27, 0x4, R4 ;  /* 0x000000041b047825 */ /* 0x005fe200078e0204 */
[C---:B------:R-:W-:Y:S01]  /*01f0*/  ISETP.LT.AND P0, PT, R7.reuse, 0x10, !P0 ;  /* 0x000000100700780c */ /* 0x040fe20004701270 */
[----:B-1----:R-:W2:Y:S02]  /*0200*/  LDG.E R29, desc[UR6][R10.64+0x4] ;  /* 0x000004060a1d7981 */ /* 0x002ea4000c1e1900 */
[----:B------:R-:W-:Y:S02]  /*0210*/  IMAD.IADD R25, R7, 0x1, -R20 ;  /* 0x0000000107197824 */ /* 0x000fe400078e0a14 */
[----:B------:R-:W-:Y:S01]  /*0220*/  IMAD.MOV.U32 R7, RZ, RZ, RZ ;  /* 0x000000ffff077224 */ /* 0x000fe200078e00ff */
[----:B------:R-:W2:Y:S01]  /*0230*/  LDG.E R30, desc[UR6][R10.64+0x8] ;  /* 0x000008060a1e7981 */ /* 0x000ea2000c1e1900 */
[----:B------:R-:W-:-:S04]  /*0240*/  IMAD.WIDE R14, R25, 0x4, R14 ;  /* 0x00000004190e7825 */ /* 0x000fc800078e020e */
[----:B---3--:R-:W-:Y:S01]  /*0250*/  IMAD.WIDE R2, R27, 0x4, R2 ;  /* 0x000000041b027825 */ /* 0x008fe200078e0202 */
[----:B------:R0:W3:Y:S03]  /*0260*/  @!P1 LDG.E.EL R12, desc[UR6][R14.64] ;  /* 0x000000060e0c9981 */ /* 0x0000e6000c2e1900 */
[C---:B-----5:R-:W-:Y:S01]  /*0270*/  IMAD.WIDE R16, R25.reuse, 0x4, R16 ;  /* 0x0000000419107825 */ /* 0x060fe200078e0210 */
[----:B------:R-:W3:Y:S03]  /*0280*/  @P0 LDG.E.EL R13, desc[UR6][R2.64] ;  /* 0x00000006020d0981 */ /* 0x000ee6000c2e1900 */
[----:B------:R-:W-:Y:S01]  /*0290*/  IMAD.WIDE R18, R25, 0x4, R18 ;  /* 0x0000000419127825 */ /* 0x000fe200078e0212 */
[----:B------:R1:W5:Y:S03]  /*02a0*/  @!P1 LDG.E.EL R7, desc[UR6][R16.64] ;  /* 0x0000000610079981 */ /* 0x000366000c2e1900 */
[----:B------:R-:W-:Y:S01]  /*02b0*/  IMAD.MOV.U32 R28, RZ, RZ, RZ ;  /* 0x000000ffff1c7224 */ /* 0x000fe200078e00ff */
[----:B------:R-:W5:Y:S01]  /*02c0*/  @P0 LDG.E.EL R26, desc[UR6][R4.64] ;  /* 0x00000006041a0981 */ /* 0x000f62000c2e1900 */
[----:B------:R-:W-:Y:S01]  /*02d0*/  IMAD.MOV.U32 R25, RZ, RZ, RZ ;  /* 0x000000ffff197224 */ /* 0x000fe200078e00ff */
[----:B------:R-:W-:Y:S01]  /*02e0*/  LOP3.LUT R21, R21, 0xf, R0, 0xf8, !PT ;  /* 0x0000000f15157812 */ /* 0x000fe200078ef800 */
[----:B----4-:R-:W-:Y:S01]  /*02f0*/  IMAD.WIDE R8, R27, 0x4, R8 ;  /* 0x000000041b087825 */ /* 0x010fe200078e0208 */
[----:B0-----:R-:W0:Y:S01]  /*0300*/  LDC.64 R14, c[0x0][0x248] ;  /* 0x00009200ff0e7b82 */ /* 0x001e220000000a00 */
[----:B------:R4:W2:Y:S04]  /*0310*/  LDG.E R27, desc[UR6][R10.64] ;  /* 0x000000060a1b7981 */ /* 0x0008a8000c1e1900 */
[----:B------:R4:W2:Y:S01]  /*0320*/  @!P1 LDG.E.EL R28, desc[UR6][R18.64] ;  /* 0x00000006121c9981 */ /* 0x0008a2000c2e1900 */
[----:B------:R-:W-:-:S02]  /*0330*/  SHF.R.U32.HI R24, RZ, 0x4, R0 ;  /* 0x00000004ff187819 */ /* 0x000fc40000011600 */
[----:B-1----:R-:W1:Y:S01]  /*0340*/  LDC.64 R16, c[0x0][0x228] ;  /* 0x00008a00ff107b82 */ /* 0x002e620000000a00 */
[----:B------:R-:W2:Y:S01]  /*0350*/  @P0 LDG.E.EL R25, desc[UR6][R8.64] ;  /* 0x0000000608190981 */ /* 0x000ea2000c2e1900 */
[----:B------:R-:W-:-:S04]  /*0360*/  SHF.R.S32.HI R20, RZ, 0x1f, R21 ;  /* 0x0000001fff147819 */ /* 0x000fc80000011415 */
[----:B------:R-:W-:Y:S02]  /*0370*/  LEA.HI R22, R20, R21, RZ, 0x2 ;  /* 0x0000001514167211 */ /* 0x000fe400078f10ff */
[----:B------:R-:W-:Y:S02]  /*0380*/  SGXT.U32 R20, R24, 0x1 ;  /* 0x000000011814781a */ /* 0x000fe40000000000 */
[C---:B------:R-:W-:Y:S01]  /*0390*/  LOP3.LUT R24, R22.reuse, 0xfffffffc, RZ, 0xc0, !PT ;  /* 0xfffffffc16187812 */ /* 0x040fe200078ec0ff */
[----:B------:R-:W-:Y:S01]  /*03a0*/  IMAD.SHL.U32 R22, R22, 0x4, RZ ;  /* 0x0000000416167824 */ /* 0x000fe200078e00ff */
[----:B------:R-:W-:-:S03]  /*03b0*/  LOP3.LUT R20, R23, R20, RZ, 0xfc, !PT ;  /* 0x0000001417147212 */ /* 0x000fc600078efcff */
[C---:B----4-:R-:W-:Y:S01]  /*03c0*/  IMAD.IADD R11, R21.reuse, 0x1, -R24 ;  /* 0x00000001150b7824 */ /* 0x050fe200078e0a18 */
[----:B------:R-:W-:Y:S02]  /*03d0*/  ISETP.GE.AND P1, PT, R20, 0x4, PT ;  /* 0x000000041400780c */ /* 0x000fe40003f26270 */
[----:B------:R-:W-:Y:S01]  /*03e0*/  LOP3.LUT R19, R22, 0xfffffff0, RZ, 0xc0, !PT ;  /* 0xfffffff016137812 */ /* 0x000fe200078ec0ff */
[----:B------:R-:W-:Y:S01]  /*03f0*/  IMAD R20, R20, 0x4, R11 ;  /* 0x0000000414147824 */ /* 0x000fe200078e020b */
[C---:B------:R-:W-:Y:S02]  /*0400*/  ISETP.GE.AND P2, PT, R21.reuse, 0x10, PT ;  /* 0x000000101500780c */ /* 0x040fe40003f46270 */
[----:B------:R-:W-:Y:S01]  /*0410*/  ISETP.LT.AND P1, PT, R21, 0x10, !P1 ;  /* 0x000000101500780c */ /* 0x000fe20004f21270 */
[----:B------:R-:W-:Y:S02]  /*0420*/  IMAD.IADD R19, R20, 0x1, R19 ;  /* 0x0000000114137824 */ /* 0x000fe400078e0213 */
[----:B0-----:R-:W-:-:S04]  /*0430*/  IMAD.WIDE R14, R11, 0x4, R14 ;  /* 0x000000040b0e7825 */ /* 0x001fc800078e020e */
[----:B-1----:R-:W-:Y:S01]  /*0440*/  IMAD.WIDE R10, R19, 0x4, R16 ;  /* 0x00000004130a7825 */ /* 0x002fe200078e0210 */
[----:B------:R-:W-:-:S06]  /*0450*/  CS2R R16, SRZ ;  /* 0x0000000000107805 */ /* 0x000fcc000001ff00 */
[----:B------:R-:W4:Y:S04]  /*0460*/  @!P2 LDG.E.EL R17, desc[UR6][R14.64] ;  /* 0x000000060e11a981 */ /* 0x000f28000c2e1900 */
[----:B------:R-:W4:Y:S01]  /*0470*/  @P1 LDG.E.EL R16, desc[UR6][R10.64] ;  /* 0x000000060a101981 */ /* 0x000f22000c2e1900 */
[----:B------:R-:W0:Y:S01]  /*0480*/  S2UR UR5, SR_CgaCtaId ;  /* 0x00000000000579c3 */ /* 0x000e220000008800 */
[----:B------:R-:W-:Y:S02]  /*0490*/  UMOV UR4, 0x400 ;  /* 0x0000040000047882 */ /* 0x000fe40000000000 */
[----:B0-----:R-:W-:Y:S01]  /*04a0*/  UPRMT UR4, UR5, 0x654, UR4 ;  /* 0x0000065405047896 */ /* 0x001fe20008000004 */
[----:B---3--:R-:W-:Y:S01]  /*04b0*/  FADD R20, R12, R13 ;  /* 0x0000000d0c147221 */ /* 0x008fe20000000000 */
[----:B------:R-:W-:-:S05]  /*04c0*/  LOP3.LUT R12, R0, 0x1, RZ, 0xc0, !PT ;  /* 0x00000001000c7812 */ /* 0x000fca00078ec0ff */
[----:B------:R-:W-:Y:S02]  /*04d0*/  IMAD.SHL.U32 R18, R12, 0x40, RZ ;  /* 0x000000400c127824 */ /* 0x000fe400078e00ff */
[----:B-----5:R-:W-:Y:S01]  /*04e0*/  FADD R19, R7, R26 ;  /* 0x0000001a07137221 */ /* 0x020fe20000000000 */
[----:B------:R-:W-:Y:S01]  /*04f0*/  IMAD.SHL.U32 R7, R6, 0x4, RZ ;  /* 0x0000000406077824 */ /* 0x000fe200078e00ff */
[----:B------:R-:W-:Y:S01]  /*0500*/  LEA R12, R12, UR4, 0x2 ;  /* 0x000000040c0c7c11 */ /* 0x000fe2000f8e10ff */
[----:B--2---:R-:W-:-:S03]  /*0510*/  FMUL R6, R27, R20 ;  /* 0x000000141b067220 */ /* 0x004fc60000400000 */
[----:B------:R-:W-:Y:S01]  /*0520*/  LOP3.LUT R7, R18, R7, RZ, 0xfc, !PT ;  /* 0x0000000712077212 */ /* 0x000fe200078efcff */
[----:B------:R-:W-:Y:S01]  /*0530*/  FFMA R29, R29, R19, R6 ;  /* 0x000000131d1d7223 */ /* 0x000fe20000000006 */
[----:B------:R-:W-:-:S03]  /*0540*/  FADD R25, R28, R25 ;  /* 0x000000191c197221 */ /* 0x000fc60000000000 */
[----:B------:R-:W-:Y:S02]  /*0550*/  IMAD.IADD R12, R12, 0x1, R7 ;  /* 0x000000010c0c7824 */ /* 0x000fe400078e0207 */
[----:B------:R-:W-:-:S05]  /*0560*/  FFMA R29, R30, R25, R29 ;  /* 0x000000191e1d7223 */ /* 0x000fca000000001d */
[----:B------:R-:W-:Y:S01]  /*0570*/  STS [R12], R29 ;  /* 0x0000001d0c007388 */ /* 0x000fe20000000800 */
[----:B------:R-:W-:-:S04]  /*0580*/  SHF.R.U32.HI R13, RZ, 0x2, R0 ;  /* 0x00000002ff0d7819 */ /* 0x000fc80000011600 */
[----:B------:R-:W-:Y:S02]  /*0590*/  LOP3.LUT R13, R13, 0x4, RZ, 0xc0, !PT ;  /* 0x000000040d0d7812 */ /* 0x000fe400078ec0ff */
[----:B------:R-:W-:-:S03]  /*05a0*/  LOP3.LUT R0, R0, 0x1f, RZ, 0xc0, !PT ;  /* 0x0000001f00007812 */ /* 0x000fc600078ec0ff */
[----:B------:R-:W-:-:S04]  /*05b0*/  VIADD R13, R13, UR4 ;  /* 0x000000040d0d7c36 */ /* 0x000fc80008000000 */
[----:B------:R-:W-:Y:S01]  /*05c0*/  IMAD R0, R0, 0x4, R13 ;  /* 0x0000000400007824 */ /* 0x000fe200078e020d */
[----:B------:R-:W-:Y:S06]  /*05d0*/  BAR.SYNC.DEFER_BLOCKING 0x0 ;  /* 0x0000000000007b1d */ /* 0x000fec0000010000 */
[----:B------:R-:W0:Y:S02]  /*05e0*/  LDS R7, [R0] ;  /* 0x0000000000077984 */ /* 0x000e240000000800 */
[----:B------:R-:W-:Y:S06]  /*05f0*/  BAR.SYNC.DEFER_BLOCKING 0x0 ;  /* 0x0000000000007b1d */ /* 0x000fec0000010000 */
[----:B------:R1:W-:Y:S02]  /*0600*/  @P0 STG.E desc[UR6][R2.64], R20 ;  /* 0x0000001402000986 */ /* 0x0003e4000c101906 */
[----:B------:R-:W-:Y:S06]  /*0610*/  BAR.SYNC.DEFER_BLOCKING 0x0 ;  /* 0x0000000000007b1d */ /* 0x000fec0000010000 */
[----:B------:R1:W-:Y:S02]  /*0620*/  @P0 STG.E desc[UR6][R4.64], R19 ;  /* 0x0000001304000986 */ /* 0x0003e4000c101906 */
[----:B------:R-:W-:Y:S01]  /*0630*/  BAR.SYNC.DEFER_BLOCKING 0x0 ;  /* 0x0000000000007b1d */ /* 0x000fe20000010000 */
[----:B----4-:R-:W-:-:S05]  /*0640*/  FADD R16, R17, R16 ;  /* 0x0000001011107221 */ /* 0x010fca0000000000 */
[----:B------:R1:W-:Y:S01]  /*0650*/  @P0 STG.E desc[UR6][R8.64], R25 ;  /* 0x0000001908000986 */ /* 0x0003e2000c101906 */
[----:B0-----:R-:W-:Y:S01]  /*0660*/  FADD R7, R16, R7 ;  /* 0x0000000710077221 */ /* 0x001fe20000000000 */
[----:B------:R-:W-:Y:S06]  /*0670*/  BAR.SYNC.DEFER_BLOCKING 0x0 ;  /* 0x0000000000007b1d */ /* 0x000fec0000010000 */
[----:B-1----:R-:W-:Y:S05]  /*0680*/  @!P1 EXIT ;  /* 0x000000000000994d */ /* 0x002fea0003800000 */
[----:B------:R-:W-:Y:S01]  /*0690*/  STG.E desc[UR6][R10.64], R7 ;  /* 0x000000070a007986 */ /* 0x000fe2000c101906 */
[----:B------:R-:W-:Y:S05]  /*06a0*/  EXIT ;  /* 0x000000000000794d */ /* 0x000fea0003800000 */
.L_x_0:
[----:B------:R-:W-:-:S00]  /*06b0*/  BRA `(.L_x_0) ;  /* 0xfffffffc00fc7947 */ /* 0x000fc0000383ffff */
[----:B------:R-:W-:-:S00]  /*06c0*/  NOP ;  /* 0x0000000000007918 */ /* 0x000fc00000000000 */
        /* <DEDUP_REMOVED lines=11> */
.L_x_1:


//--------------------- .nv.shared.triton_poi_fused_add_convolution_7 --------------------------
	.section	.nv.shared.triton_poi_fused_add_convolution_7,"aw",@nobits
	.sectionflags	@""
	.align	16
	.zero		1024


//--------------------- .nv.constant0.triton_poi_fused_add_convolution_7 --------------------------
	.section	.nv.constant0.triton_poi_fused_add_convolution_7,"a",@progbits
	.sectionflags	@""
	.align	4
.nv.constant0.triton_poi_fused_add_convolution_7:
	.zero		608
